//
// Generated by NVIDIA NVVM Compiler
//
// Compiler Build ID: CL-36424714
// Cuda compilation tools, release 13.0, V13.0.88
// Based on NVVM 20.0.0
//

.version 9.0
.target sm_100
.address_size 64

	// .globl	_Z9vectorAddPdS_S_i
.extern .func  (.param .b32 func_retval0) vprintf
(
	.param .b64 vprintf_param_0,
	.param .b64 vprintf_param_1
)
;
.global .align 1 .b8 $str[4] = {37, 102, 10};

.visible .entry _Z9vectorAddPdS_S_i(
	.param .u64 .ptr .align 1 _Z9vectorAddPdS_S_i_param_0,
	.param .u64 .ptr .align 1 _Z9vectorAddPdS_S_i_param_1,
	.param .u64 .ptr .align 1 _Z9vectorAddPdS_S_i_param_2,
	.param .u32 _Z9vectorAddPdS_S_i_param_3
)
{
	.local .align 8 .b8 	__local_depot0[8];
	.reg .b64 	%SP;
	.reg .b64 	%SPL;
	.reg .pred 	%p<4>;
	.reg .b32 	%r<11>;
	.reg .b64 	%rd<16>;
	.reg .b64 	%fd<97>;

	mov.u64 	%SPL, __local_depot0;
	cvta.local.u64 	%SP, %SPL;
	ld.param.u64 	%rd5, [_Z9vectorAddPdS_S_i_param_0];
	ld.param.u64 	%rd6, [_Z9vectorAddPdS_S_i_param_1];
	ld.param.u64 	%rd7, [_Z9vectorAddPdS_S_i_param_2];
	ld.param.u32 	%r4, [_Z9vectorAddPdS_S_i_param_3];
	mov.u32 	%r5, %ctaid.x;
	mov.u32 	%r6, %ntid.x;
	mov.u32 	%r7, %tid.x;
	mad.lo.s32 	%r10, %r5, %r6, %r7;
	setp.ge.s32 	%p1, %r10, %r4;
	@%p1 bra 	$L__BB0_5;
	add.u64 	%rd8, %SP, 0;
	add.u64 	%rd1, %SPL, 0;
	cvta.to.global.u64 	%rd2, %rd7;
	cvta.to.global.u64 	%rd3, %rd5;
	cvta.to.global.u64 	%rd4, %rd6;
	mov.u64 	%rd13, $str;
$L__BB0_2:
	mul.wide.s32 	%rd9, %r10, 8;
	add.s64 	%rd10, %rd2, %rd9;
	add.s64 	%rd11, %rd4, %rd9;
	add.s64 	%rd12, %rd3, %rd9;
	ld.global.f64 	%fd2, [%rd12];
	ld.global.f64 	%fd3, [%rd11];
	add.f64 	%fd4, %fd2, %fd3;
	st.global.f64 	[%rd10], %fd4;
	ld.global.f64 	%fd5, [%rd12];
	ld.global.f64 	%fd6, [%rd11];
	add.f64 	%fd7, %fd5, %fd6;
	st.global.f64 	[%rd10], %fd7;
	ld.global.f64 	%fd8, [%rd12];
	ld.global.f64 	%fd9, [%rd11];
	add.f64 	%fd10, %fd8, %fd9;
	st.global.f64 	[%rd10], %fd10;
	ld.global.f64 	%fd11, [%rd12];
	ld.global.f64 	%fd12, [%rd11];
	add.f64 	%fd13, %fd11, %fd12;
	st.global.f64 	[%rd10], %fd13;
	ld.global.f64 	%fd14, [%rd12];
	ld.global.f64 	%fd15, [%rd11];
	add.f64 	%fd16, %fd14, %fd15;
	st.global.f64 	[%rd10], %fd16;
	ld.global.f64 	%fd17, [%rd12];
	ld.global.f64 	%fd18, [%rd11];
	add.f64 	%fd19, %fd17, %fd18;
	st.global.f64 	[%rd10], %fd19;
	ld.global.f64 	%fd20, [%rd12];
	ld.global.f64 	%fd21, [%rd11];
	add.f64 	%fd22, %fd20, %fd21;
	st.global.f64 	[%rd10], %fd22;
	ld.global.f64 	%fd23, [%rd12];
	ld.global.f64 	%fd24, [%rd11];
	add.f64 	%fd25, %fd23, %fd24;
	st.global.f64 	[%rd10], %fd25;
	ld.global.f64 	%fd26, [%rd12];
	ld.global.f64 	%fd27, [%rd11];
	add.f64 	%fd28, %fd26, %fd27;
	st.global.f64 	[%rd10], %fd28;
	ld.global.f64 	%fd29, [%rd12];
	ld.global.f64 	%fd30, [%rd11];
	add.f64 	%fd31, %fd29, %fd30;
	st.global.f64 	[%rd10], %fd31;
	ld.global.f64 	%fd32, [%rd12];
	ld.global.f64 	%fd33, [%rd11];
	add.f64 	%fd34, %fd32, %fd33;
	st.global.f64 	[%rd10], %fd34;
	ld.global.f64 	%fd35, [%rd12];
	ld.global.f64 	%fd36, [%rd11];
	add.f64 	%fd37, %fd35, %fd36;
	st.global.f64 	[%rd10], %fd37;
	ld.global.f64 	%fd38, [%rd12];
	ld.global.f64 	%fd39, [%rd11];
	add.f64 	%fd40, %fd38, %fd39;
	st.global.f64 	[%rd10], %fd40;
	ld.global.f64 	%fd41, [%rd12];
	ld.global.f64 	%fd42, [%rd11];
	add.f64 	%fd43, %fd41, %fd42;
	st.global.f64 	[%rd10], %fd43;
	ld.global.f64 	%fd44, [%rd12];
	ld.global.f64 	%fd45, [%rd11];
	add.f64 	%fd46, %fd44, %fd45;
	st.global.f64 	[%rd10], %fd46;
	ld.global.f64 	%fd47, [%rd12];
	ld.global.f64 	%fd48, [%rd11];
	add.f64 	%fd49, %fd47, %fd48;
	st.global.f64 	[%rd10], %fd49;
	ld.global.f64 	%fd50, [%rd12];
	ld.global.f64 	%fd51, [%rd11];
	add.f64 	%fd52, %fd50, %fd51;
	st.global.f64 	[%rd10], %fd52;
	ld.global.f64 	%fd53, [%rd12];
	ld.global.f64 	%fd54, [%rd11];
	add.f64 	%fd55, %fd53, %fd54;
	st.global.f64 	[%rd10], %fd55;
	ld.global.f64 	%fd56, [%rd12];
	ld.global.f64 	%fd57, [%rd11];
	add.f64 	%fd58, %fd56, %fd57;
	st.global.f64 	[%rd10], %fd58;
	ld.global.f64 	%fd59, [%rd12];
	ld.global.f64 	%fd60, [%rd11];
	add.f64 	%fd61, %fd59, %fd60;
	st.global.f64 	[%rd10], %fd61;
	ld.global.f64 	%fd62, [%rd12];
	ld.global.f64 	%fd63, [%rd11];
	add.f64 	%fd64, %fd62, %fd63;
	st.global.f64 	[%rd10], %fd64;
	ld.global.f64 	%fd65, [%rd12];
	ld.global.f64 	%fd66, [%rd11];
	add.f64 	%fd67, %fd65, %fd66;
	st.global.f64 	[%rd10], %fd67;
	ld.global.f64 	%fd68, [%rd12];
	ld.global.f64 	%fd69, [%rd11];
	add.f64 	%fd70, %fd68, %fd69;
	st.global.f64 	[%rd10], %fd70;
	ld.global.f64 	%fd71, [%rd12];
	ld.global.f64 	%fd72, [%rd11];
	add.f64 	%fd73, %fd71, %fd72;
	st.global.f64 	[%rd10], %fd73;
	ld.global.f64 	%fd74, [%rd12];
	ld.global.f64 	%fd75, [%rd11];
	add.f64 	%fd76, %fd74, %fd75;
	st.global.f64 	[%rd10], %fd76;
	ld.global.f64 	%fd77, [%rd12];
	ld.global.f64 	%fd78, [%rd11];
	add.f64 	%fd79, %fd77, %fd78;
	st.global.f64 	[%rd10], %fd79;
	ld.global.f64 	%fd80, [%rd12];
	ld.global.f64 	%fd81, [%rd11];
	add.f64 	%fd82, %fd80, %fd81;
	st.global.f64 	[%rd10], %fd82;
	ld.global.f64 	%fd83, [%rd12];
	ld.global.f64 	%fd84, [%rd11];
	add.f64 	%fd85, %fd83, %fd84;
	st.global.f64 	[%rd10], %fd85;
	ld.global.f64 	%fd86, [%rd12];
	ld.global.f64 	%fd87, [%rd11];
	add.f64 	%fd88, %fd86, %fd87;
	st.global.f64 	[%rd10], %fd88;
	ld.global.f64 	%fd89, [%rd12];
	ld.global.f64 	%fd90, [%rd11];
	add.f64 	%fd91, %fd89, %fd90;
	st.global.f64 	[%rd10], %fd91;
	ld.global.f64 	%fd92, [%rd12];
	ld.global.f64 	%fd93, [%rd11];
	add.f64 	%fd94, %fd92, %fd93;
	st.global.f64 	[%rd10], %fd94;
	ld.global.f64 	%fd95, [%rd12];
	ld.global.f64 	%fd96, [%rd11];
	add.f64 	%fd1, %fd95, %fd96;
	st.global.f64 	[%rd10], %fd1;
	setp.leu.f64 	%p2, %fd1, 0d4110000000000000;
	@%p2 bra 	$L__BB0_4;
	st.local.f64 	[%rd1], %fd1;
	cvta.global.u64 	%rd14, %rd13;
	{ // callseq 0, 0
	.param .b64 param0;
	st.param.b64 	[param0], %rd14;
	.param .b64 param1;
	st.param.b64 	[param1], %rd8;
	.param .b32 retval0;
	call.uni (retval0), 
	vprintf, 
	(
	param0, 
	param1
	);
	ld.param.b32 	%r8, [retval0];
	} // callseq 0
$L__BB0_4:
	add.s32 	%r10, %r10, 64;
	setp.lt.s32 	%p3, %r10, %r4;
	@%p3 bra 	$L__BB0_2;
$L__BB0_5:
	ret;

}


// ===== COMPILED SASS (sm_100) =====

	.target	sm_100

	.elftype	@"ET_EXEC"


//--------------------- .note.nv.tkinfo           --------------------------
	.section	.note.nv.tkinfo,"",@"SHT_NOTE"
	.sectionflags	@"SHF_NOTE_NV_TKINFO"
	.tkinfo
        /*0018*/ 	.word	0x00000002
        /*0030*/ 	.string	""
        /*0030*/ 	.string	"ptxas"
        /*0030*/ 	.string	"Cuda compilation tools, release 13.0, V13.0.88"
        /*0030*/ 	.string	"Build cuda_13.0.r13.0/compiler.36424714_0"
        /*0030*/ 	.string	"-arch sm_100 -m 64 "



//--------------------- .note.nv.cuinfo           --------------------------
	.section	.note.nv.cuinfo,"",@"SHT_NOTE"
	.sectionflags	@"SHF_NOTE_NV_CUINFO"
        /*0018*/ 	.short	0x0002
        /*001a*/ 	.short	0x0064
        /*001c*/ 	.short	0x0082
	.zero		2


//--------------------- .nv.info                  --------------------------
	.section	.nv.info,"",@"SHT_CUDA_INFO"
	.align	4


	//----- nvinfo : EIATTR_REGCOUNT
	.align		4
        /*0000*/ 	.byte	0x04, 0x2f
        /*0002*/ 	.short	(.L_2 - .L_1)
	.align		4
.L_1:
        /*0004*/ 	.word	index@(_Z9vectorAddPdS_S_i)
        /*0008*/ 	.word	0x00000019


	//----- nvinfo : EIATTR_FRAME_SIZE
	.align		4
.L_2:
        /*000c*/ 	.byte	0x04, 0x11
        /*000e*/ 	.short	(.L_4 - .L_3)
	.align		4
.L_3:
        /*0010*/ 	.word	index@(_Z9vectorAddPdS_S_i)
        /*0014*/ 	.word	0x00000008


	//----- nvinfo : EIATTR_MIN_STACK_SIZE
	.align		4
.L_4:
        /*0018*/ 	.byte	0x04, 0x12
        /*001a*/ 	.short	(.L_6 - .L_5)
	.align		4
.L_5:
        /*001c*/ 	.word	index@(_Z9vectorAddPdS_S_i)
        /*0020*/ 	.word	0x00000008
.L_6:


//--------------------- .nv.compat                --------------------------
	.section	.nv.compat,"",@"SHT_CUDA_COMPAT_INFO"
	.align	4
        /*0000*/ 	.byte	0x02, 0x09, 0x00, 0x00, 0x02, 0x02, 0x01, 0x00, 0x02, 0x05, 0x05, 0x00, 0x03, 0x07, 0x01, 0x01
        /*0010*/ 	.byte	0x02, 0x03, 0x00, 0x00, 0x02, 0x06, 0x01, 0x00, 0x04, 0x0b, 0x08, 0x00, 0x01, 0x00, 0x00, 0x00
        /*0020*/ 	.byte	0x00, 0x00, 0x00, 0x00


//--------------------- .nv.info._Z9vectorAddPdS_S_i --------------------------
	.section	.nv.info._Z9vectorAddPdS_S_i,"",@"SHT_CUDA_INFO"
	.sectionflags	@""
	.align	4


	//----- nvinfo : EIATTR_CUDA_API_VERSION
	.align		4
        /*0000*/ 	.byte	0x04, 0x37
        /*0002*/ 	.short	(.L_8 - .L_7)
.L_7:
        /*0004*/ 	.word	0x00000082


	//----- nvinfo : EIATTR_KPARAM_INFO
	.align		4
.L_8:
        /*0008*/ 	.byte	0x04, 0x17
        /*000a*/ 	.short	(.L_10 - .L_9)
.L_9:
        /*000c*/ 	.word	0x00000000
        /*0010*/ 	.short	0x0003
        /*0012*/ 	.short	0x0018
        /*0014*/ 	.byte	0x00, 0xf0, 0x11, 0x00


	//----- nvinfo : EIATTR_KPARAM_INFO
	.align		4
.L_10:
        /*0018*/ 	.byte	0x04, 0x17
        /*001a*/ 	.short	(.L_12 - .L_11)
.L_11:
        /*001c*/ 	.word	0x00000000
        /*0020*/ 	.short	0x0002
        /*0022*/ 	.short	0x0010
        /*0024*/ 	.byte	0x00, 0xf5, 0x21, 0x00


	//----- nvinfo : EIATTR_KPARAM_INFO
	.align		4
.L_12:
        /*0028*/ 	.byte	0x04, 0x17
        /*002a*/ 	.short	(.L_14 - .L_13)
.L_13:
        /*002c*/ 	.word	0x00000000
        /*0030*/ 	.short	0x0001
        /*0032*/ 	.short	0x0008
        /*0034*/ 	.byte	0x00, 0xf5, 0x21, 0x00


	//----- nvinfo : EIATTR_KPARAM_INFO
	.align		4
.L_14:
        /*0038*/ 	.byte	0x04, 0x17
        /*003a*/ 	.short	(.L_16 - .L_15)
.L_15:
        /*003c*/ 	.word	0x00000000
        /*0040*/ 	.short	0x0000
        /*0042*/ 	.short	0x0000
        /*0044*/ 	.byte	0x00, 0xf5, 0x21, 0x00


	//----- nvinfo : EIATTR_SPARSE_MMA_MASK
	.align		4
.L_16:
        /*0048*/ 	.byte	0x03, 0x50
        /*004a*/ 	.short	0x0000


	//----- nvinfo : EIATTR_MAXREG_COUNT
	.align		4
        /*004c*/ 	.byte	0x03, 0x1b
        /*004e*/ 	.short	0x00ff


	//----- nvinfo : EIATTR_EXTERNS
	.align		4
        /*0050*/ 	.byte	0x04, 0x0f
        /*0052*/ 	.short	(.L_18 - .L_17)


	//   ....[0]....
	.align		4
.L_17:
        /*0054*/ 	.word	index@(vprintf)


	//----- nvinfo : EIATTR_MERCURY_ISA_VERSION
	.align		4
.L_18:
        /*0058*/ 	.byte	0x03, 0x5f
        /*005a*/ 	.short	0x0101


	//----- nvinfo : EIATTR_VRC_CTA_INIT_COUNT
	.align		4
        /*005c*/ 	.byte	0x02, 0x4a
	.zero		1
	.zero		1


	//----- nvinfo : EIATTR_SYSCALL_OFFSETS
	.align		4
        /*0060*/ 	.byte	0x04, 0x46
        /*0062*/ 	.short	(.L_20 - .L_19)


	//   ....[0]....
.L_19:
        /*0064*/ 	.word	0x00000aa0


	//----- nvinfo : EIATTR_EXIT_INSTR_OFFSETS
	.align		4
.L_20:
        /*0068*/ 	.byte	0x04, 0x1c
        /*006a*/ 	.short	(.L_22 - .L_21)


	//   ....[0]....
.L_21:
        /*006c*/ 	.word	0x000000d0


	//   ....[1]....
        /*0070*/ 	.word	0x00000ae0


	//----- nvinfo : EIATTR_CRS_STACK_SIZE
	.align		4
.L_22:
        /*0074*/ 	.byte	0x04, 0x1e
        /*0076*/ 	.short	(.L_24 - .L_23)
.L_23:
        /*0078*/ 	.word	0x00000000


	//----- nvinfo : EIATTR_CBANK_PARAM_SIZE
	.align		4
.L_24:
        /*007c*/ 	.byte	0x03, 0x19
        /*007e*/ 	.short	0x001c


	//----- nvinfo : EIATTR_PARAM_CBANK
	.align		4
        /*0080*/ 	.byte	0x04, 0x0a
        /*0082*/ 	.short	(.L_26 - .L_25)
	.align		4
.L_25:
        /*0084*/ 	.word	index@(.nv.constant0._Z9vectorAddPdS_S_i)
        /*0088*/ 	.short	0x0380
        /*008a*/ 	.short	0x001c


	//----- nvinfo : EIATTR_SW_WAR
	.align		4
.L_26:
        /*008c*/ 	.byte	0x04, 0x36
        /*008e*/ 	.short	(.L_28 - .L_27)
.L_27:
        /*0090*/ 	.word	0x00000008
.L_28:


//--------------------- .nv.callgraph             --------------------------
	.section	.nv.callgraph,"",@"SHT_CUDA_CALLGRAPH"
	.align	4
	.sectionentsize	8
	.align		4
        /*0000*/ 	.word	0x00000000
	.align		4
        /*0004*/ 	.word	0xffffffff
	.align		4
        /*0008*/ 	.word	index@(_Z9vectorAddPdS_S_i)
	.align		4
        /*000c*/ 	.word	index@(vprintf)
	.align		4
        /*0010*/ 	.word	0x00000000
	.align		4
        /*0014*/ 	.word	0xfffffffe
	.align		4
        /*0018*/ 	.word	0x00000000
	.align		4
        /*001c*/ 	.word	0xfffffffd
	.align		4
        /*0020*/ 	.word	0x00000000
	.align		4
        /*0024*/ 	.word	0xfffffffc


//--------------------- .nv.constant4             --------------------------
	.section	.nv.constant4,"a",@progbits
	.align	8
	.align		8
.nv.constant4:
        /*0000*/ 	.dword	vprintf
	.align		8
        /*0008*/ 	.dword	$str


//--------------------- .text._Z9vectorAddPdS_S_i --------------------------
	.section	.text._Z9vectorAddPdS_S_i,"ax",@progbits
	.align	128
        .global         _Z9vectorAddPdS_S_i
        .type           _Z9vectorAddPdS_S_i,@function
        .size           _Z9vectorAddPdS_S_i,(.L_x_4 - _Z9vectorAddPdS_S_i)
        .other          _Z9vectorAddPdS_S_i,@"STO_CUDA_ENTRY STV_DEFAULT"
_Z9vectorAddPdS_S_i:
.text._Z9vectorAddPdS_S_i:
[----:B------:R-:W0:Y:S01]  /*0000*/  LDC R1, c[0x0][0x37c] ;  /* 0x0000df00ff017b82 */ /* 0x000e220000000800 */
[----:B------:R-:W1:Y:S01]  /*0010*/  S2R R0, SR_TID.X ;  /* 0x0000000000007919 */ /* 0x000e620000002100 */
[----:B------:R-:W2:Y:S06]  /*0020*/  LDCU UR5, c[0x0][0x2fc] ;  /* 0x00005f80ff0577ac */ /* 0x000eac0008000800 */
[----:B------:R-:W1:Y:S01]  /*0030*/  S2UR UR6, SR_CTAID.X ;  /* 0x00000000000679c3 */ /* 0x000e620000002500 */
[----:B0-----:R-:W-:Y:S01]  /*0040*/  VIADD R1, R1, 0xfffffff8 ;  /* 0xfffffff801017836 */ /* 0x001fe20000000000 */
[----:B------:R-:W0:Y:S01]  /*0050*/  LDCU UR7, c[0x0][0x398] ;  /* 0x00007300ff0777ac */ /* 0x000e220008000800 */
[----:B------:R-:W3:Y:S05]  /*0060*/  LDCU UR4, c[0x0][0x2f8] ;  /* 0x00005f00ff0477ac */ /* 0x000eea0008000800 */
[----:B------:R-:W1:Y:S01]  /*0070*/  LDC R19, c[0x0][0x360] ;  /* 0x0000d800ff137b82 */ /* 0x000e620000000800 */
[----:B------:R-:W4:Y:S01]  /*0080*/  LDCU UR36, c[0x0][0x398] ;  /* 0x00007300ff2477ac */ /* 0x000f220008000800 */
[----:B---3--:R-:W-:-:S05]  /*0090*/  IADD3 R2, P1, PT, R1, UR4, RZ ;  /* 0x0000000401027c10 */ /* 0x008fca000ff3e0ff */
[----:B--2---:R-:W-:Y:S02]  /*00a0*/  IMAD.X R18, RZ, RZ, UR5, P1 ;  /* 0x00000005ff127e24 */ /* 0x004fe400088e06ff */
[----:B-1----:R-:W-:-:S05]  /*00b0*/  IMAD R19, R19, UR6, R0 ;  /* 0x0000000613137c24 */ /* 0x002fca000f8e0200 */
[----:B0-----:R-:W-:-:S13]  /*00c0*/  ISETP.GE.AND P0, PT, R19, UR7, PT ;  /* 0x0000000713007c0c */ /* 0x001fda000bf06270 */
[----:B----4-:R-:W-:Y:S05]  /*00d0*/  @P0 EXIT ;  /* 0x000000000000094d */ /* 0x010fea0003800000 */
[----:B------:R-:W0:Y:S02]  /*00e0*/  LDC.64 R16, c[0x0][0x358] ;  /* 0x0000d600ff107b82 */ /* 0x000e240000000a00 */
.L_x_2:
[----:B------:R-:W1:Y:S01]  /*00f0*/  LDC.64 R6, c[0x0][0x380] ;  /* 0x0000e000ff067b82 */ /* 0x000e620000000a00 */
[C---:B0-----:R-:W-:Y:S02]  /*0100*/  R2UR UR4, R16.reuse ;  /* 0x00000000100472ca */ /* 0x041fe400000e0000 */
[C---:B------:R-:W-:Y:S02]  /*0110*/  R2UR UR5, R17.reuse ;  /* 0x00000000110572ca */ /* 0x040fe400000e0000 */
[----:B------:R-:W-:Y:S02]  /*0120*/  R2UR UR6, R16 ;  /* 0x00000000100672ca */ /* 0x000fe400000e0000 */
[----:B------:R-:W-:Y:S01]  /*0130*/  R2UR UR7, R17 ;  /* 0x00000000110772ca */ /* 0x000fe200000e0000 */
[----:B------:R-:W0:Y:S08]  /*0140*/  LDC.64 R4, c[0x0][0x388] ;  /* 0x0000e200ff047b82 */ /* 0x000e300000000a00 */
[----:B--2---:R-:W2:Y:S01]  /*0150*/  LDC.64 R12, c[0x0][0x390] ;  /* 0x0000e400ff0c7b82 */ /* 0x004ea20000000a00 */
[----:B-1----:R-:W-:-:S05]  /*0160*/  IMAD.WIDE R6, R19, 0x8, R6 ;  /* 0x0000000813067825 */ /* 0x002fca00078e0206 */
[----:B------:R-:W3:Y:S01]  /*0170*/  LDG.E.64 R8, desc[UR4][R6.64] ;  /* 0x0000000406087981 */ /* 0x000ee2000c1e1b00 */
[----:B0-----:R-:W-:-:S05]  /*0180*/  IMAD.WIDE R4, R19, 0x8, R4 ;  /* 0x0000000813047825 */ /* 0x001fca00078e0204 */
[----:B------:R-:W3:Y:S01]  /*0190*/  LDG.E.64 R10, desc[UR6][R4.64] ;  /* 0x00000006040a7981 */ /* 0x000ee2000c1e1b00 */
[----:B------:R-:W-:Y:S02]  /*01a0*/  R2UR UR8, R16 ;  /* 0x00000000100872ca */ /* 0x000fe400000e0000 */
[----:B------:R-:W-:Y:S01]  /*01b0*/  R2UR UR9, R17 ;  /* 0x00000000110972ca */ /* 0x000fe200000e0000 */
[----:B---3--:R-:W-:Y:S01]  /*01c0*/  DADD R10, R8, R10 ;  /* 0x00000000080a7229 */ /* 0x008fe2000000000a */
[----:B--2---:R-:W-:-:S06]  /*01d0*/  IMAD.WIDE R8, R19, 0x8, R12 ;  /* 0x0000000813087825 */ /* 0x004fcc00078e020c */
[----:B------:R0:W-:Y:S04]  /*01e0*/  STG.E.64 desc[UR4][R8.64], R10 ;  /* 0x0000000a08007986 */ /* 0x0001e8000c101b04 */
[----:B------:R-:W2:Y:S04]  /*01f0*/  LDG.E.64 R12, desc[UR6][R6.64] ;  /* 0x00000006060c7981 */ /* 0x000ea8000c1e1b00 */
[----:B------:R-:W2:Y:S02]  /*0200*/  LDG.E.64 R14, desc[UR8][R4.64] ;  /* 0x00000008040e7981 */ /* 0x000ea4000c1e1b00 */
[----:B--2---:R-:W-:-:S07]  /*0210*/  DADD R12, R12, R14 ;  /* 0x000000000c0c7229 */ /* 0x004fce000000000e */
[----:B------:R1:W-:Y:S04]  /*0220*/  STG.E.64 desc[UR4][R8.64], R12 ;  /* 0x0000000c08007986 */ /* 0x0003e8000c101b04 */
[----:B------:R-:W2:Y:S04]  /*0230*/  LDG.E.64 R14, desc[UR6][R6.64] ;  /* 0x00000006060e7981 */ /* 0x000ea8000c1e1b00 */
[----:B------:R-:W2:Y:S02]  /*0240*/  LDG.E.64 R20, desc[UR8][R4.64] ;  /* 0x0000000804147981 */ /* 0x000ea4000c1e1b00 */
[----:B--2---:R-:W-:-:S07]  /*0250*/  DADD R14, R14, R20 ;  /* 0x000000000e0e7229 */ /* 0x004fce0000000014 */
[----:B------:R2:W-:Y:S04]  /*0260*/  STG.E.64 desc[UR4][R8.64], R14 ;  /* 0x0000000e08007986 */ /* 0x0005e8000c101b04 */
[----:B0-----:R-:W3:Y:S04]  /*0270*/  LDG.E.64 R10, desc[UR6][R6.64] ;  /* 0x00000006060a7981 */ /* 0x001ee8000c1e1b00 */
[----:B------:R-:W3:Y:S02]  /*0280*/  LDG.E.64 R20, desc[UR8][R4.64] ;  /* 0x0000000804147981 */ /* 0x000ee4000c1e1b00 */
[----:B---3--:R-:W-:-:S07]  /*0290*/  DADD R10, R10, R20 ;  /* 0x000000000a0a7229 */ /* 0x008fce0000000014 */
[----:B------:R0:W-:Y:S04]  /*02a0*/  STG.E.64 desc[UR4][R8.64], R10 ;  /* 0x0000000a08007986 */ /* 0x0001e8000c101b04 */
[----:B-1----:R-:W3:Y:S04]  /*02b0*/  LDG.E.64 R12, desc[UR6][R6.64] ;  /* 0x00000006060c7981 */ /* 0x002ee8000c1e1b00 */
[----:B------:R-:W3:Y:S02]  /*02c0*/  LDG.E.64 R20, desc[UR8][R4.64] ;  /* 0x0000000804147981 */ /* 0x000ee4000c1e1b00 */
[----:B---3--:R-:W-:-:S07]  /*02d0*/  DADD R12, R12, R20 ;  /* 0x000000000c0c7229 */ /* 0x008fce0000000014 */
[----:B------:R1:W-:Y:S04]  /*02e0*/  STG.E.64 desc[UR4][R8.64], R12 ;  /* 0x0000000c08007986 */ /* 0x0003e8000c101b04 */
[----:B--2---:R-:W2:Y:S04]  /*02f0*/  LDG.E.64 R14, desc[UR6][R6.64] ;  /* 0x00000006060e7981 */ /* 0x004ea8000c1e1b00 */
        /* <DEDUP_REMOVED lines=103> */
[----:B------:R-:W3:Y:S04]  /*0970*/  LDG.E.64 R10, desc[UR6][R6.64] ;  /* 0x00000006060a7981 */ /* 0x000ee8000c1e1b00 */
[----:B-1----:R-:W3:Y:S01]  /*0980*/  LDG.E.64 R12, desc[UR8][R4.64] ;  /* 0x00000008040c7981 */ /* 0x002ee2000c1e1b00 */
[----:B------:R-:W-:Y:S01]  /*0990*/  VIADD R19, R19, 0x40 ;  /* 0x0000004013137836 */ /* 0x000fe20000000000 */
[----:B------:R-:W-:Y:S04]  /*09a0*/  BSSY.RECONVERGENT B6, `(.L_x_0) ;  /* 0x0000011000067945 */ /* 0x000fe80003800200 */
[----:B------:R-:W-:-:S04]  /*09b0*/  ISETP.GE.AND P1, PT, R19, UR36, PT ;  /* 0x0000002413007c0c */ /* 0x000fc8000bf26270 */
[----:B------:R-:W-:Y:S01]  /*09c0*/  P2R R22, PR, RZ, 0x2 ;  /* 0x00000002ff167803 */ /* 0x000fe20000000000 */
[----:B---3--:R-:W-:-:S08]  /*09d0*/  DADD R10, R10, R12 ;  /* 0x000000000a0a7229 */ /* 0x008fd0000000000c */
[----:B------:R-:W-:Y:S01]  /*09e0*/  DSETP.GT.AND P0, PT, R10, 262144, PT ;  /* 0x411000000a00742a */ /* 0x000fe20003f04000 */
[----:B------:R2:W-:-:S13]  /*09f0*/  STG.E.64 desc[UR4][R8.64], R10 ;  /* 0x0000000a08007986 */ /* 0x0005da000c101b04 */
[----:B------:R-:W-:Y:S05]  /*0a00*/  @!P0 BRA `(.L_x_1) ;  /* 0x0000000000288947 */ /* 0x000fea0003800000 */
[----:B------:R-:W-:Y:S01]  /*0a10*/  MOV R0, 0x0 ;  /* 0x0000000000007802 */ /* 0x000fe20000000f00 */
[----:B------:R0:W-:Y:S01]  /*0a20*/  STL.64 [R1], R10 ;  /* 0x0000000a01007387 */ /* 0x0001e20000100a00 */
[----:B------:R-:W1:Y:S01]  /*0a30*/  LDCU.64 UR4, c[0x4][0x8] ;  /* 0x01000100ff0477ac */ /* 0x000e620008000a00 */
[----:B------:R-:W-:Y:S01]  /*0a40*/  IMAD.MOV.U32 R6, RZ, RZ, R2 ;  /* 0x000000ffff067224 */ /* 0x000fe200078e0002 */
[----:B--2---:R0:W2:Y:S01]  /*0a50*/  LDC.64 R8, c[0x4][R0] ;  /* 0x0100000000087b82 */ /* 0x0040a20000000a00 */
[----:B------:R-:W-:Y:S02]  /*0a60*/  IMAD.MOV.U32 R7, RZ, RZ, R18 ;  /* 0x000000ffff077224 */ /* 0x000fe400078e0012 */
[----:B-1----:R-:W-:Y:S02]  /*0a70*/  IMAD.U32 R4, RZ, RZ, UR4 ;  /* 0x00000004ff047e24 */ /* 0x002fe4000f8e00ff */
[----:B0-----:R-:W-:-:S07]  /*0a80*/  IMAD.U32 R5, RZ, RZ, UR5 ;  /* 0x00000005ff057e24 */ /* 0x001fce000f8e00ff */
[----:B------:R-:W-:-:S07]  /*0a90*/  LEPC R20, `(.L_x_1) ;  /* 0x000000001014794e */ /* 0x000fce0000000000 */
[----:B--2---:R-:W-:Y:S05]  /*0aa0*/  CALL.ABS.NOINC R8 ;  /* 0x0000000008007343 */ /* 0x004fea0003c00000 */
.L_x_1:
[----:B------:R-:W-:Y:S05]  /*0ab0*/  BSYNC.RECONVERGENT B6 ;  /* 0x0000000000067941 */ /* 0x000fea0003800200 */
.L_x_0:
[----:B------:R-:W-:-:S13]  /*0ac0*/  ISETP.NE.AND P6, PT, R22, RZ, PT ;  /* 0x000000ff1600720c */ /* 0x000fda0003fc5270 */
[----:B------:R-:W-:Y:S05]  /*0ad0*/  @!P6 BRA `(.L_x_2) ;  /* 0xfffffff40084e947 */ /* 0x000fea000383ffff */
[----:B------:R-:W-:Y:S05]  /*0ae0*/  EXIT ;  /* 0x000000000000794d */ /* 0x000fea0003800000 */
.L_x_3:
[----:B------:R-:W-:-:S00]  /*0af0*/  BRA `(.L_x_3) ;  /* 0xfffffffc00fc7947 */ /* 0x000fc0000383ffff */
[----:B------:R-:W-:-:S00]  /*0b00*/  NOP ;  /* 0x0000000000007918 */ /* 0x000fc00000000000 */
[----:B------:R-:W-:-:S00]  /*0b10*/  NOP ;  /* 0x0000000000007918 */ /* 0x000fc00000000000 */
[----:B------:R-:W-:-:S00]  /*0b20*/  NOP ;  /* 0x0000000000007918 */ /* 0x000fc00000000000 */
[----:B------:R-:W-:-:S00]  /*0b30*/  NOP ;  /* 0x0000000000007918 */ /* 0x000fc00000000000 */
[----:B------:R-:W-:-:S00]  /*0b40*/  NOP ;  /* 0x0000000000007918 */ /* 0x000fc00000000000 */
[----:B------:R-:W-:-:S00]  /*0b50*/  NOP ;  /* 0x0000000000007918 */ /* 0x000fc00000000000 */
[----:B------:R-:W-:-:S00]  /*0b60*/  NOP ;  /* 0x0000000000007918 */ /* 0x000fc00000000000 */
[----:B------:R-:W-:-:S00]  /*0b70*/  NOP ;  /* 0x0000000000007918 */ /* 0x000fc00000000000 */
.L_x_4:


//--------------------- .nv.global.init           --------------------------
	.section	.nv.global.init,"aw",@progbits
.nv.global.init:
	.type		$str,@object
	.size		$str,(.L_0 - $str)
$str:
        /*0000*/ 	.byte	0x25, 0x66, 0x0a, 0x00
.L_0:


//--------------------- .nv.shared.reserved.0     --------------------------
	.section	.nv.shared.reserved.0,"aw",@nobits
	.weak		__nv_reservedSMEM_offset_0_alias
	.size		__nv_reservedSMEM_offset_0_alias, 0, 64
	.other		__nv_reservedSMEM_offset_0_alias,@"STO_CUDA_RESERVED_SHARED STV_DEFAULT"
__nv_reservedSMEM_offset_0_alias:
	.zero		0
	.zero		64


//--------------------- .nv.constant0._Z9vectorAddPdS_S_i --------------------------
	.section	.nv.constant0._Z9vectorAddPdS_S_i,"a",@progbits
	.sectionflags	@""
	.align	4
.nv.constant0._Z9vectorAddPdS_S_i:
	.zero		924


//--------------------- SYMBOLS --------------------------

	.type		.nv.reservedSmem.offset0,@object
	.size		.nv.reservedSmem.offset0,0x4
	.type		vprintf,@function
